	.headerflags	@"EF_CUDA_TEXMODE_UNIFIED EF_CUDA_64BIT_ADDRESS EF_CUDA_ACCELERATORS EF_CUDA_SM90 EF_CUDA_VIRTUAL_SM(EF_CUDA_SM90)"
	.elftype	@"ET_EXEC"


//--------------------- .nv.info                  --------------------------
	.section	.nv.info,"",@"SHT_CUDA_INFO"
	.align	4


	//----- nvinfo : EIATTR_REGCOUNT
	.align		4
        /*0000*/ 	.byte	0x04, 0x2f
        /*0002*/ 	.short	(.L_1 - .L_0)
	.align		4
.L_0:
        /*0004*/ 	.word	index@(triton_poi_fused_addmm_5)
        /*0008*/ 	.word	0x0000000c


	//----- nvinfo : EIATTR_MIN_STACK_SIZE
	.align		4
.L_1:
        /*000c*/ 	.byte	0x04, 0x12
        /*000e*/ 	.short	(.L_3 - .L_2)
	.align		4
.L_2:
        /*0010*/ 	.word	index@(triton_poi_fused_addmm_5)
        /*0014*/ 	.word	0x00000000


	//----- nvinfo : EIATTR_FRAME_SIZE
	.align		4
.L_3:
        /*0018*/ 	.byte	0x04, 0x11
        /*001a*/ 	.short	(.L_5 - .L_4)
	.align		4
.L_4:
        /*001c*/ 	.word	index@(triton_poi_fused_addmm_5)
        /*0020*/ 	.word	0x00000000


	//----- nvinfo : EIATTR_MIN_STACK_SIZE
	.align		4
.L_5:
        /*0024*/ 	.byte	0x04, 0x12
        /*0026*/ 	.short	(.L_7 - .L_6)
	.align		4
.L_6:
        /*0028*/ 	.word	index@(triton_poi_fused_addmm_5)
        /*002c*/ 	.word	0x00000000
.L_7:


//--------------------- .nv.info.triton_poi_fused_addmm_5 --------------------------
	.section	.nv.info.triton_poi_fused_addmm_5,"",@"SHT_CUDA_INFO"
	.sectionflags	@""
	.align	4


	//----- nvinfo : EIATTR_CUDA_API_VERSION
	.align		4
        /*0000*/ 	.byte	0x04, 0x37
        /*0002*/ 	.short	(.L_9 - .L_8)
.L_8:
        /*0004*/ 	.word	0x0000007c


	//----- nvinfo : EIATTR_KPARAM_INFO
	.align		4
.L_9:
        /*0008*/ 	.byte	0x04, 0x17
        /*000a*/ 	.short	(.L_11 - .L_10)
.L_10:
        /*000c*/ 	.word	0x00000000
        /*0010*/ 	.short	0x0002
        /*0012*/ 	.short	0x0010
        /*0014*/ 	.byte	0x00, 0xf0, 0x11, 0x00


	//----- nvinfo : EIATTR_KPARAM_INFO
	.align		4
.L_11:
        /*0018*/ 	.byte	0x04, 0x17
        /*001a*/ 	.short	(.L_13 - .L_12)
.L_12:
        /*001c*/ 	.word	0x00000000
        /*0020*/ 	.short	0x0001
        /*0022*/ 	.short	0x0008
        /*0024*/ 	.byte	0x00, 0xf4, 0x21, 0x00


	//----- nvinfo : EIATTR_KPARAM_INFO
	.align		4
.L_13:
        /*0028*/ 	.byte	0x04, 0x17
        /*002a*/ 	.short	(.L_15 - .L_14)
.L_14:
        /*002c*/ 	.word	0x00000000
        /*0030*/ 	.short	0x0000
        /*0032*/ 	.short	0x0000
        /*0034*/ 	.byte	0x00, 0xf4, 0x21, 0x00


	//----- nvinfo : EIATTR_SPARSE_MMA_MASK
	.align		4
.L_15:
        /*0038*/ 	.byte	0x03, 0x50
        /*003a*/ 	.short	0x0000


	//----- nvinfo : EIATTR_MAXREG_COUNT
	.align		4
        /*003c*/ 	.byte	0x03, 0x1b
        /*003e*/ 	.short	0x00ff


	//----- nvinfo : EIATTR_EXIT_INSTR_OFFSETS
	.align		4
        /*0040*/ 	.byte	0x04, 0x1c
        /*0042*/ 	.short	(.L_17 - .L_16)


	//   ....[0]....
.L_16:
        /*0044*/ 	.word	0x00000100


	//   ....[1]....
        /*0048*/ 	.word	0x00000120


	//----- nvinfo : EIATTR_REQNTID
	.align		4
.L_17:
        /*004c*/ 	.byte	0x04, 0x10
        /*004e*/ 	.short	(.L_19 - .L_18)
.L_18:
        /*0050*/ 	.word	0x00000020
        /*0054*/ 	.word	0x00000001
        /*0058*/ 	.word	0x00000001


	//----- nvinfo : EIATTR_CBANK_PARAM_SIZE
	.align		4
.L_19:
        /*005c*/ 	.byte	0x03, 0x19
        /*005e*/ 	.short	0x0014


	//----- nvinfo : EIATTR_PARAM_CBANK
	.align		4
        /*0060*/ 	.byte	0x04, 0x0a
        /*0062*/ 	.short	(.L_21 - .L_20)
	.align		4
.L_20:
        /*0064*/ 	.word	index@(.nv.constant0.triton_poi_fused_addmm_5)
        /*0068*/ 	.short	0x0210
        /*006a*/ 	.short	0x0014


	//----- nvinfo : EIATTR_SW_WAR
	.align		4
.L_21:
        /*006c*/ 	.byte	0x04, 0x36
        /*006e*/ 	.short	(.L_23 - .L_22)
.L_22:
        /*0070*/ 	.word	0x00000008
.L_23:


//--------------------- .nv.callgraph             --------------------------
	.section	.nv.callgraph,"",@"SHT_CUDA_CALLGRAPH"
	.align	4
	.sectionentsize	8
	.align		4
        /*0000*/ 	.word	0x00000000
	.align		4
        /*0004*/ 	.word	0xffffffff
	.align		4
        /*0008*/ 	.word	0x00000000
	.align		4
        /*000c*/ 	.word	0xfffffffe
	.align		4
        /*0010*/ 	.word	0x00000000
	.align		4
        /*0014*/ 	.word	0xfffffffd
	.align		4
        /*0018*/ 	.word	0x00000000
	.align		4
        /*001c*/ 	.word	0xfffffffc


//--------------------- .text.triton_poi_fused_addmm_5 --------------------------
	.section	.text.triton_poi_fused_addmm_5,"ax",@progbits
	.align	128
        .global         triton_poi_fused_addmm_5
        .type           triton_poi_fused_addmm_5,@function
        .size           triton_poi_fused_addmm_5,(.L_x_1 - triton_poi_fused_addmm_5)
        .other          triton_poi_fused_addmm_5,@"STO_CUDA_ENTRY STV_DEFAULT"
triton_poi_fused_addmm_5:
.text.triton_poi_fused_addmm_5:
[----:B------:R-:W0:Y:S02]  /*0000*/  LDC R1, c[0x0][0x28] ;  /* 0x00000a00ff017b82 */ /* 0x000e240000000800 */
[----:B------:R-:W1:Y:S01]  /*0010*/  S2R R6, SR_TID.X ;  /* 0x0000000000067919 */ /* 0x000e620000002100 */
[----:B------:R-:W2:Y:S01]  /*0020*/  LDC.64 R2, c[0x0][0x210] ;  /* 0x00008400ff027b82 */ /* 0x000ea20000000a00 */
[----:B------:R-:W-:Y:S01]  /*0030*/  IMAD.MOV.U32 R9, RZ, RZ, RZ ;  /* 0x000000ffff097224 */ /* 0x000fe200078e00ff */
[----:B------:R-:W-:Y:S01]  /*0040*/  ULDC.64 UR4, c[0x0][0x208] ;  /* 0x0000820000047ab9 */ /* 0x000fe20000000a00 */
[----:B------:R-:W3:Y:S01]  /*0050*/  S2R R7, SR_CTAID.X ;  /* 0x0000000000077919 */ /* 0x000ee20000002500 */
[----:B-1----:R-:W-:-:S05]  /*0060*/  LOP3.LUT R0, R6, 0xf, RZ, 0xc0, !PT ;  /* 0x0000000f06007812 */ /* 0x002fca00078ec0ff */
[----:B---3--:R-:W-:-:S05]  /*0070*/  IMAD R7, R7, 0x10, R0 ;  /* 0x0000001007077824 */ /* 0x008fca00078e0200 */
[C---:B------:R-:W-:Y:S02]  /*0080*/  ISETP.GE.AND P0, PT, R7.reuse, 0x10, PT ;  /* 0x000000100700780c */ /* 0x040fe40003f06270 */
[----:B------:R-:W-:-:S05]  /*0090*/  SHF.L.U32 R5, R7, 0x4, RZ ;  /* 0x0000000407057819 */ /* 0x000fca00000006ff */
[----:B--2---:R-:W-:Y:S02]  /*00a0*/  IMAD.WIDE R2, R5, 0x4, R2 ;  /* 0x0000000405027825 */ /* 0x004fe400078e0202 */
[----:B------:R-:W1:Y:S04]  /*00b0*/  LDC.64 R4, c[0x0][0x218] ;  /* 0x00008600ff047b82 */ /* 0x000e680000000a00 */
[----:B------:R2:W5:Y:S01]  /*00c0*/  @!P0 LDG.E.EL R9, desc[UR4][R2.64+0x14] ;  /* 0x0000140402098981 */ /* 0x000562000c2e1900 */
[----:B------:R-:W-:-:S04]  /*00d0*/  LOP3.LUT P0, RZ, R6, 0x10, RZ, 0xc0, !PT ;  /* 0x0000001006ff7812 */ /* 0x000fc8000780c0ff */
[C---:B------:R-:W-:Y:S01]  /*00e0*/  ISETP.LT.AND P0, PT, R7.reuse, 0x10, !P0 ;  /* 0x000000100700780c */ /* 0x040fe20004701270 */
[----:B-1----:R-:W-:-:S12]  /*00f0*/  IMAD.WIDE R4, R7, 0x4, R4 ;  /* 0x0000000407047825 */ /* 0x002fd800078e0204 */
[----:B--2---:R-:W-:Y:S05]  /*0100*/  @!P0 EXIT ;  /* 0x000000000000894d */ /* 0x004fea0003800000 */
[----:B-----5:R-:W-:Y:S01]  /*0110*/  STG.E desc[UR4][R4.64], R9 ;  /* 0x0000000904007986 */ /* 0x020fe2000c101904 */
[----:B------:R-:W-:Y:S05]  /*0120*/  EXIT ;  /* 0x000000000000794d */ /* 0x000fea0003800000 */
.L_x_0:
[----:B------:R-:W-:-:S00]  /*0130*/  BRA `(.L_x_0) ;  /* 0xfffffffc00fc7947 */ /* 0x000fc0000383ffff */
[----:B------:R-:W-:-:S00]  /*0140*/  NOP ;  /* 0x0000000000007918 */ /* 0x000fc00000000000 */
        /* <DEDUP_REMOVED lines=11> */
.L_x_1:


//--------------------- .nv.constant0.triton_poi_fused_addmm_5 --------------------------
	.section	.nv.constant0.triton_poi_fused_addmm_5,"a",@progbits
	.sectionflags	@""
	.align	4
.nv.constant0.triton_poi_fused_addmm_5:
	.zero		548
